	.headerflags	@"EF_CUDA_TEXMODE_UNIFIED EF_CUDA_64BIT_ADDRESS EF_CUDA_ACCELERATORS EF_CUDA_SM90 EF_CUDA_VIRTUAL_SM(EF_CUDA_SM90)"
	.elftype	@"ET_EXEC"


//--------------------- .nv.info                  --------------------------
	.section	.nv.info,"",@"SHT_CUDA_INFO"
	.align	4


	//----- nvinfo : EIATTR_REGCOUNT
	.align		4
        /*0000*/ 	.byte	0x04, 0x2f
        /*0002*/ 	.short	(.L_3 - .L_2)
	.align		4
.L_2:
        /*0004*/ 	.word	index@(triton_poi_fused__native_batch_norm_legit_no_training_add_relu_8)
        /*0008*/ 	.word	0x0000001a


	//----- nvinfo : EIATTR_MIN_STACK_SIZE
	.align		4
.L_3:
        /*000c*/ 	.byte	0x04, 0x12
        /*000e*/ 	.short	(.L_5 - .L_4)
	.align		4
.L_4:
        /*0010*/ 	.word	index@(triton_poi_fused__native_batch_norm_legit_no_training_add_relu_8)
        /*0014*/ 	.word	0x00000000


	//----- nvinfo : EIATTR_FRAME_SIZE
	.align		4
.L_5:
        /*0018*/ 	.byte	0x04, 0x11
        /*001a*/ 	.short	(.L_7 - .L_6)
	.align		4
.L_6:
        /*001c*/ 	.word	index@(triton_poi_fused__native_batch_norm_legit_no_training_add_relu_8)
        /*0020*/ 	.word	0x00000000


	//----- nvinfo : EIATTR_MIN_STACK_SIZE
	.align		4
.L_7:
        /*0024*/ 	.byte	0x04, 0x12
        /*0026*/ 	.short	(.L_9 - .L_8)
	.align		4
.L_8:
        /*0028*/ 	.word	index@(triton_poi_fused__native_batch_norm_legit_no_training_add_relu_8)
        /*002c*/ 	.word	0x00000000
.L_9:


//--------------------- .nv.info.triton_poi_fused__native_batch_norm_legit_no_training_add_relu_8 --------------------------
	.section	.nv.info.triton_poi_fused__native_batch_norm_legit_no_training_add_relu_8,"",@"SHT_CUDA_INFO"
	.sectionflags	@""
	.align	4


	//----- nvinfo : EIATTR_CUDA_API_VERSION
	.align		4
        /*0000*/ 	.byte	0x04, 0x37
        /*0002*/ 	.short	(.L_11 - .L_10)
.L_10:
        /*0004*/ 	.word	0x0000007c


	//----- nvinfo : EIATTR_KPARAM_INFO
	.align		4
.L_11:
        /*0008*/ 	.byte	0x04, 0x17
        /*000a*/ 	.short	(.L_13 - .L_12)
.L_12:
        /*000c*/ 	.word	0x00000000
        /*0010*/ 	.short	0x000b
        /*0012*/ 	.short	0x0058
        /*0014*/ 	.byte	0x00, 0xf0, 0x11, 0x00


	//----- nvinfo : EIATTR_KPARAM_INFO
	.align		4
.L_13:
        /*0018*/ 	.byte	0x04, 0x17
        /*001a*/ 	.short	(.L_15 - .L_14)
.L_14:
        /*001c*/ 	.word	0x00000000
        /*0020*/ 	.short	0x000a
        /*0022*/ 	.short	0x0050
        /*0024*/ 	.byte	0x00, 0xf4, 0x21, 0x00


	//----- nvinfo : EIATTR_KPARAM_INFO
	.align		4
.L_15:
        /*0028*/ 	.byte	0x04, 0x17
        /*002a*/ 	.short	(.L_17 - .L_16)
.L_16:
        /*002c*/ 	.word	0x00000000
        /*0030*/ 	.short	0x0009
        /*0032*/ 	.short	0x0048
        /*0034*/ 	.byte	0x00, 0xf4, 0x21, 0x00


	//----- nvinfo : EIATTR_KPARAM_INFO
	.align		4
.L_17:
        /*0038*/ 	.byte	0x04, 0x17
        /*003a*/ 	.short	(.L_19 - .L_18)
.L_18:
        /*003c*/ 	.word	0x00000000
        /*0040*/ 	.short	0x0008
        /*0042*/ 	.short	0x0040
        /*0044*/ 	.byte	0x00, 0xf4, 0x21, 0x00


	//----- nvinfo : EIATTR_KPARAM_INFO
	.align		4
.L_19:
        /*0048*/ 	.byte	0x04, 0x17
        /*004a*/ 	.short	(.L_21 - .L_20)
.L_20:
        /*004c*/ 	.word	0x00000000
        /*0050*/ 	.short	0x0007
        /*0052*/ 	.short	0x0038
        /*0054*/ 	.byte	0x00, 0xf4, 0x21, 0x00


	//----- nvinfo : EIATTR_KPARAM_INFO
	.align		4
.L_21:
        /*0058*/ 	.byte	0x04, 0x17
        /*005a*/ 	.short	(.L_23 - .L_22)
.L_22:
        /*005c*/ 	.word	0x00000000
        /*0060*/ 	.short	0x0006
        /*0062*/ 	.short	0x0030
        /*0064*/ 	.byte	0x00, 0xf4, 0x21, 0x00


	//----- nvinfo : EIATTR_KPARAM_INFO
	.align		4
.L_23:
        /*0068*/ 	.byte	0x04, 0x17
        /*006a*/ 	.short	(.L_25 - .L_24)
.L_24:
        /*006c*/ 	.word	0x00000000
        /*0070*/ 	.short	0x0005
        /*0072*/ 	.short	0x0028
        /*0074*/ 	.byte	0x00, 0xf4, 0x21, 0x00


	//----- nvinfo : EIATTR_KPARAM_INFO
	.align		4
.L_25:
        /*0078*/ 	.byte	0x04, 0x17
        /*007a*/ 	.short	(.L_27 - .L_26)
.L_26:
        /*007c*/ 	.word	0x00000000
        /*0080*/ 	.short	0x0004
        /*0082*/ 	.short	0x0020
        /*0084*/ 	.byte	0x00, 0xf4, 0x21, 0x00


	//----- nvinfo : EIATTR_KPARAM_INFO
	.align		4
.L_27:
        /*0088*/ 	.byte	0x04, 0x17
        /*008a*/ 	.short	(.L_29 - .L_28)
.L_28:
        /*008c*/ 	.word	0x00000000
        /*0090*/ 	.short	0x0003
        /*0092*/ 	.short	0x0018
        /*0094*/ 	.byte	0x00, 0xf4, 0x21, 0x00


	//----- nvinfo : EIATTR_KPARAM_INFO
	.align		4
.L_29:
        /*0098*/ 	.byte	0x04, 0x17
        /*009a*/ 	.short	(.L_31 - .L_30)
.L_30:
        /*009c*/ 	.word	0x00000000
        /*00a0*/ 	.short	0x0002
        /*00a2*/ 	.short	0x0010
        /*00a4*/ 	.byte	0x00, 0xf4, 0x21, 0x00


	//----- nvinfo : EIATTR_KPARAM_INFO
	.align		4
.L_31:
        /*00a8*/ 	.byte	0x04, 0x17
        /*00aa*/ 	.short	(.L_33 - .L_32)
.L_32:
        /*00ac*/ 	.word	0x00000000
        /*00b0*/ 	.short	0x0001
        /*00b2*/ 	.short	0x0008
        /*00b4*/ 	.byte	0x00, 0xf4, 0x21, 0x00


	//----- nvinfo : EIATTR_KPARAM_INFO
	.align		4
.L_33:
        /*00b8*/ 	.byte	0x04, 0x17
        /*00ba*/ 	.short	(.L_35 - .L_34)
.L_34:
        /*00bc*/ 	.word	0x00000000
        /*00c0*/ 	.short	0x0000
        /*00c2*/ 	.short	0x0000
        /*00c4*/ 	.byte	0x00, 0xf4, 0x21, 0x00


	//----- nvinfo : EIATTR_SPARSE_MMA_MASK
	.align		4
.L_35:
        /*00c8*/ 	.byte	0x03, 0x50
        /*00ca*/ 	.short	0x0000


	//----- nvinfo : EIATTR_MAXREG_COUNT
	.align		4
        /*00cc*/ 	.byte	0x03, 0x1b
        /*00ce*/ 	.short	0x00ff


	//----- nvinfo : EIATTR_EXIT_INSTR_OFFSETS
	.align		4
        /*00d0*/ 	.byte	0x04, 0x1c
        /*00d2*/ 	.short	(.L_37 - .L_36)


	//   ....[0]....
.L_36:
        /*00d4*/ 	.word	0x00000570


	//----- nvinfo : EIATTR_REQNTID
	.align		4
.L_37:
        /*00d8*/ 	.byte	0x04, 0x10
        /*00da*/ 	.short	(.L_39 - .L_38)
.L_38:
        /*00dc*/ 	.word	0x00000080
        /*00e0*/ 	.word	0x00000001
        /*00e4*/ 	.word	0x00000001


	//----- nvinfo : EIATTR_CBANK_PARAM_SIZE
	.align		4
.L_39:
        /*00e8*/ 	.byte	0x03, 0x19
        /*00ea*/ 	.short	0x005c


	//----- nvinfo : EIATTR_PARAM_CBANK
	.align		4
        /*00ec*/ 	.byte	0x04, 0x0a
        /*00ee*/ 	.short	(.L_41 - .L_40)
	.align		4
.L_40:
        /*00f0*/ 	.word	index@(.nv.constant0.triton_poi_fused__native_batch_norm_legit_no_training_add_relu_8)
        /*00f4*/ 	.short	0x0210
        /*00f6*/ 	.short	0x005c


	//----- nvinfo : EIATTR_SW_WAR
	.align		4
.L_41:
        /*00f8*/ 	.byte	0x04, 0x36
        /*00fa*/ 	.short	(.L_43 - .L_42)
.L_42:
        /*00fc*/ 	.word	0x00000008
.L_43:


//--------------------- .nv.callgraph             --------------------------
	.section	.nv.callgraph,"",@"SHT_CUDA_CALLGRAPH"
	.align	4
	.sectionentsize	8
	.align		4
        /*0000*/ 	.word	0x00000000
	.align		4
        /*0004*/ 	.word	0xffffffff
	.align		4
        /*0008*/ 	.word	0x00000000
	.align		4
        /*000c*/ 	.word	0xfffffffe
	.align		4
        /*0010*/ 	.word	0x00000000
	.align		4
        /*0014*/ 	.word	0xfffffffd
	.align		4
        /*0018*/ 	.word	0x00000000
	.align		4
        /*001c*/ 	.word	0xfffffffc


//--------------------- .nv.constant4             --------------------------
	.section	.nv.constant4,"a",@progbits
	.align	8
	.align		8
.nv.constant4:
        /*0000*/ 	.dword	_$_str
	.align		8
        /*0008*/ 	.dword	_$_str_$_2


//--------------------- .text.triton_poi_fused__native_batch_norm_legit_no_training_add_relu_8 --------------------------
	.section	.text.triton_poi_fused__native_batch_norm_legit_no_training_add_relu_8,"ax",@progbits
	.align	128
        .global         triton_poi_fused__native_batch_norm_legit_no_training_add_relu_8
        .type           triton_poi_fused__native_batch_norm_legit_no_training_add_relu_8,@function
        .size           triton_poi_fused__native_batch_norm_legit_no_training_add_relu_8,(.L_x_1 - triton_poi_fused__native_batch_norm_legit_no_training_add_relu_8)
        .other          triton_poi_fused__native_batch_norm_legit_no_training_add_relu_8,@"STO_CUDA_ENTRY STV_DEFAULT"
triton_poi_fused__native_batch_norm_legit_no_training_add_relu_8:
.text.triton_poi_fused__native_batch_norm_legit_no_training_add_relu_8:
[----:B------:R-:W-:Y:S01]  /*0000*/  LDC R1, c[0x0][0x28] ;  /* 0x00000a00ff017b82 */ /* 0x000fe20000000800 */
[----:B------:R-:W1:Y:S07]  /*0010*/  S2R R0, SR_TID.X ;  /* 0x0000000000007919 */ /* 0x000e6e0000002100 */
[----:B------:R-:W2:Y:S01]  /*0020*/  LDC.64 R16, c[0x0][0x250] ;  /* 0x00009400ff107b82 */ /* 0x000ea20000000a00 */
[----:B------:R-:W-:Y:S01]  /*0030*/  ULDC.64 UR4, c[0x0][0x208] ;  /* 0x0000820000047ab9 */ /* 0x000fe20000000a00 */
[----:B------:R-:W3:Y:S06]  /*0040*/  S2R R5, SR_CTAID.X ;  /* 0x0000000000057919 */ /* 0x000eec0000002500 */
[----:B------:R-:W4:Y:S08]  /*0050*/  LDC.64 R18, c[0x0][0x248] ;  /* 0x00009200ff127b82 */ /* 0x000f300000000a00 */
[----:B------:R-:W5:Y:S08]  /*0060*/  LDC.64 R22, c[0x0][0x218] ;  /* 0x00008600ff167b82 */ /* 0x000f700000000a00 */
[----:B------:R-:W4:Y:S01]  /*0070*/  LDC.64 R8, c[0x0][0x240] ;  /* 0x00009000ff087b82 */ /* 0x000f220000000a00 */
[----:B-1----:R-:W-:-:S07]  /*0080*/  SHF.L.U32 R0, R0, 0x1, RZ ;  /* 0x0000000100007819 */ /* 0x002fce00000006ff */
[----:B------:R-:W1:Y:S01]  /*0090*/  LDC.64 R20, c[0x0][0x220] ;  /* 0x00008800ff147b82 */ /* 0x000e620000000a00 */
[----:B---3--:R-:W-:Y:S02]  /*00a0*/  SHF.R.S32.HI R3, RZ, 0x17, R5 ;  /* 0x00000017ff037819 */ /* 0x008fe40000011405 */
[----:B------:R-:W-:Y:S02]  /*00b0*/  LOP3.LUT R0, R0, 0xfe, RZ, 0xc0, !PT ;  /* 0x000000fe00007812 */ /* 0x000fe400078ec0ff */
[----:B------:R-:W-:-:S03]  /*00c0*/  SGXT R3, R3, 0x1 ;  /* 0x000000010303781a */ /* 0x000fc60000000200 */
[----:B------:R-:W3:Y:S01]  /*00d0*/  LDC.64 R14, c[0x0][0x230] ;  /* 0x00008c00ff0e7b82 */ /* 0x000ee20000000a00 */
[----:B------:R-:W-:-:S04]  /*00e0*/  LEA R12, R5, R0, 0x8 ;  /* 0x00000000050c7211 */ /* 0x000fc800078e40ff */
[----:B------:R-:W-:-:S03]  /*00f0*/  LEA.HI R3, R3, R12, RZ, 0x4 ;  /* 0x0000000c03037211 */ /* 0x000fc600078f20ff */
[----:B------:R-:W1:Y:S01]  /*0100*/  LDC.64 R4, c[0x0][0x228] ;  /* 0x00008a00ff047b82 */ /* 0x000e620000000a00 */
[--C-:B------:R-:W-:Y:S02]  /*0110*/  SHF.R.S32.HI R13, RZ, 0x4, R3.reuse ;  /* 0x00000004ff0d7819 */ /* 0x100fe40000011403 */
[----:B------:R-:W-:-:S04]  /*0120*/  SHF.R.S32.HI R0, RZ, 0x1f, R3 ;  /* 0x0000001fff007819 */ /* 0x000fc80000011403 */
[----:B------:R-:W-:Y:S01]  /*0130*/  LEA.HI R0, R0, R13, RZ, 0x8 ;  /* 0x0000000d00007211 */ /* 0x000fe200078f40ff */
[----:B------:R-:W3:Y:S03]  /*0140*/  LDC.64 R10, c[0x0][0x238] ;  /* 0x00008e00ff0a7b82 */ /* 0x000ee60000000a00 */
[----:B------:R-:W-:-:S04]  /*0150*/  LOP3.LUT R0, R0, 0xffffff00, RZ, 0xc0, !PT ;  /* 0xffffff0000007812 */ /* 0x000fc800078ec0ff */
[----:B------:R-:W-:Y:S01]  /*0160*/  IADD3 R13, R13, -R0, RZ ;  /* 0x800000000d0d7210 */ /* 0x000fe20007ffe0ff */
[----:B------:R-:W3:Y:S04]  /*0170*/  LDC.64 R6, c[0x0][0x258] ;  /* 0x00009600ff067b82 */ /* 0x000ee80000000a00 */
[----:B--2---:R-:W-:-:S04]  /*0180*/  IMAD.WIDE R16, R13, 0x4, R16 ;  /* 0x000000040d107825 */ /* 0x004fc800078e0210 */
[C---:B01----:R-:W-:Y:S01]  /*0190*/  IMAD.WIDE R4, R13.reuse, 0x4, R4 ;  /* 0x000000040d047825 */ /* 0x043fe200078e0204 */
[----:B------:R-:W0:Y:S01]  /*01a0*/  LDC.64 R2, c[0x0][0x260] ;  /* 0x00009800ff027b82 */ /* 0x000e220000000a00 */
[----:B------:R-:W2:Y:S04]  /*01b0*/  LDG.E.EL R16, desc[UR4][R16.64] ;  /* 0x0000000410107981 */ /* 0x000ea8000c2e1900 */
[----:B------:R5:W2:Y:S01]  /*01c0*/  LDG.E.EL R0, desc[UR4][R4.64] ;  /* 0x0000000404007981 */ /* 0x000aa2000c2e1900 */
[----:B----4-:R-:W-:-:S04]  /*01d0*/  IMAD.WIDE R18, R13, 0x4, R18 ;  /* 0x000000040d127825 */ /* 0x010fc800078e0212 */
[C---:B------:R-:W-:Y:S02]  /*01e0*/  IMAD.WIDE R8, R12.reuse, 0x4, R8 ;  /* 0x000000040c087825 */ /* 0x040fe400078e0208 */
[----:B------:R-:W4:Y:S02]  /*01f0*/  LDG.E.EL R18, desc[UR4][R18.64] ;  /* 0x0000000412127981 */ /* 0x000f24000c2e1900 */
[C---:B------:R-:W-:Y:S02]  /*0200*/  IMAD.WIDE R20, R13.reuse, 0x4, R20 ;  /* 0x000000040d147825 */ /* 0x040fe400078e0214 */
[----:B------:R-:W4:Y:S02]  /*0210*/  LDG.E.64 R8, desc[UR4][R8.64] ;  /* 0x0000000408087981 */ /* 0x000f24000c1e1b00 */
[----:B-----5:R-:W-:Y:S02]  /*0220*/  IMAD.WIDE R4, R12, 0x4, R22 ;  /* 0x000000040c047825 */ /* 0x020fe400078e0216 */
[----:B------:R-:W5:Y:S02]  /*0230*/  LDG.E.EL R17, desc[UR4][R20.64] ;  /* 0x0000000414117981 */ /* 0x000f64000c2e1900 */
[----:B---3--:R-:W-:-:S02]  /*0240*/  IMAD.WIDE R14, R13, 0x4, R14 ;  /* 0x000000040d0e7825 */ /* 0x008fc400078e020e */
[----:B------:R-:W5:Y:S02]  /*0250*/  LDG.E.64 R4, desc[UR4][R4.64] ;  /* 0x0000000404047981 */ /* 0x000f64000c1e1b00 */
[C---:B------:R-:W-:Y:S02]  /*0260*/  IMAD.WIDE R10, R13.reuse, 0x4, R10 ;  /* 0x000000040d0a7825 */ /* 0x040fe400078e020a */
[----:B------:R-:W3:Y:S02]  /*0270*/  LDG.E.EL R14, desc[UR4][R14.64] ;  /* 0x000000040e0e7981 */ /* 0x000ee4000c2e1900 */
[C---:B------:R-:W-:Y:S02]  /*0280*/  IMAD.WIDE R6, R13.reuse, 0x4, R6 ;  /* 0x000000040d067825 */ /* 0x040fe400078e0206 */
[----:B------:R-:W3:Y:S02]  /*0290*/  LDG.E.EL R11, desc[UR4][R10.64] ;  /* 0x000000040a0b7981 */ /* 0x000ee4000c2e1900 */
[----:B0-----:R-:W-:-:S02]  /*02a0*/  IMAD.WIDE R2, R13, 0x4, R2 ;  /* 0x000000040d027825 */ /* 0x001fc400078e0202 */
[----:B------:R0:W3:Y:S04]  /*02b0*/  LDG.E.EL R6, desc[UR4][R6.64] ;  /* 0x0000000406067981 */ /* 0x0000e8000c2e1900 */
[----:B------:R1:W3:Y:S01]  /*02c0*/  LDG.E.EL R13, desc[UR4][R2.64] ;  /* 0x00000004020d7981 */ /* 0x0002e2000c2e1900 */
[----:B0-----:R-:W-:Y:S01]  /*02d0*/  HFMA2.MMA R7, -RZ, RZ, 1.625, 0 ;  /* 0x3e800000ff077435 */ /* 0x001fe200000001ff */
[----:B-1----:R-:W0:Y:S02]  /*02e0*/  LDC.64 R2, c[0x0][0x210] ;  /* 0x00008400ff027b82 */ /* 0x002e240000000a00 */
[----:B0-----:R-:W-:-:S04]  /*02f0*/  IMAD.WIDE R2, R12, 0x4, R2 ;  /* 0x000000040c027825 */ /* 0x001fc800078e0202 */
[----:B--2---:R-:W-:Y:S01]  /*0300*/  FADD R16, R16, 9.9999997473787516356e-06 ;  /* 0x3727c5ac10107421 */ /* 0x004fe20000000000 */
[----:B------:R-:W-:-:S03]  /*0310*/  FADD R0, R0, 9.9999997473787516356e-06 ;  /* 0x3727c5ac00007421 */ /* 0x000fc60000000000 */
[----:B------:R-:W0:Y:S08]  /*0320*/  MUFU.SQRT R20, R16 ;  /* 0x0000001000147308 */ /* 0x000e300000002000 */
[----:B------:R-:W1:Y:S01]  /*0330*/  MUFU.SQRT R19, R0 ;  /* 0x0000000000137308 */ /* 0x000e620000002000 */
[C---:B0-----:R-:W-:Y:S02]  /*0340*/  FSETP.GT.AND P1, PT, R20.reuse, 8.50705917302346158658e+37, PT ;  /* 0x7e8000001400780b */ /* 0x041fe40003f24000 */
[----:B------:R-:W-:-:S02]  /*0350*/  FSETP.GEU.AND P3, PT, R20, 1.175494350822287508e-38, PT ;  /* 0x008000001400780b */ /* 0x000fc40003f6e000 */
[C---:B-1----:R-:W-:Y:S02]  /*0360*/  FSETP.GT.AND P0, PT, R19.reuse, 8.50705917302346158658e+37, PT ;  /* 0x7e8000001300780b */ /* 0x042fe40003f04000 */
[----:B------:R-:W-:-:S07]  /*0370*/  FSETP.GEU.AND P2, PT, R19, 1.175494350822287508e-38, PT ;  /* 0x008000001300780b */ /* 0x000fce0003f4e000 */
[----:B------:R-:W-:-:S04]  /*0380*/  @P1 FMUL R20, R20, 0.25 ;  /* 0x3e80000014141820 */ /* 0x000fc80000400000 */
[----:B------:R-:W-:Y:S01]  /*0390*/  @!P3 FMUL R20, R20, 16777216 ;  /* 0x4b8000001414b820 */ /* 0x000fe20000400000 */
[----:B------:R-:W-:-:S04]  /*03a0*/  @P0 FMUL R19, R19, 0.25 ;  /* 0x3e80000013130820 */ /* 0x000fc80000400000 */
[----:B------:R-:W-:Y:S01]  /*03b0*/  @!P2 FMUL R19, R19, 16777216 ;  /* 0x4b8000001313a820 */ /* 0x000fe20000400000 */
[----:B------:R-:W0:Y:S01]  /*03c0*/  MUFU.RCP R20, R20 ;  /* 0x0000001400147308 */ /* 0x000e220000001000 */
[----:B------:R-:W-:-:S07]  /*03d0*/  FSEL R0, R7, 1, P0 ;  /* 0x3f80000007007808 */ /* 0x000fce0000000000 */
[----:B------:R-:W1:Y:S01]  /*03e0*/  MUFU.RCP R19, R19 ;  /* 0x0000001300137308 */ /* 0x000e620000001000 */
[----:B------:R-:W-:Y:S01]  /*03f0*/  FSEL R7, R7, 1, P1 ;  /* 0x3f80000007077808 */ /* 0x000fe20000800000 */
[----:B------:R-:W-:-:S04]  /*0400*/  @!P2 FMUL R0, R0, 16777216 ;  /* 0x4b8000000000a820 */ /* 0x000fc80000400000 */
[----:B------:R-:W-:Y:S01]  /*0410*/  @!P3 FMUL R7, R7, 16777216 ;  /* 0x4b8000000707b820 */ /* 0x000fe20000400000 */
[--C-:B-----5:R-:W-:Y:S01]  /*0420*/  FADD R15, R4, -R17.reuse ;  /* 0x80000011040f7221 */ /* 0x120fe20000000000 */
[--C-:B----4-:R-:W-:Y:S02]  /*0430*/  FADD R8, R8, -R18.reuse ;  /* 0x8000001208087221 */ /* 0x110fe40000000000 */
[----:B0-----:R-:W-:Y:S01]  /*0440*/  FMUL R7, R20, R7 ;  /* 0x0000000714077220 */ /* 0x001fe20000400000 */
[----:B------:R-:W-:Y:S01]  /*0450*/  FADD R5, R5, -R17 ;  /* 0x8000001105057221 */ /* 0x000fe20000000000 */
[----:B------:R-:W-:Y:S01]  /*0460*/  FADD R18, R9, -R18 ;  /* 0x8000001209127221 */ /* 0x000fe20000000000 */
[----:B-1----:R-:W-:Y:S01]  /*0470*/  FMUL R0, R19, R0 ;  /* 0x0000000013007220 */ /* 0x002fe20000400000 */
[C---:B------:R-:W-:Y:S02]  /*0480*/  FMUL R8, R7.reuse, R8 ;  /* 0x0000000807087220 */ /* 0x040fe40000400000 */
[----:B------:R-:W-:Y:S01]  /*0490*/  FMUL R18, R7, R18 ;  /* 0x0000001207127220 */ /* 0x000fe20000400000 */
[C---:B------:R-:W-:Y:S01]  /*04a0*/  FMUL R15, R0.reuse, R15 ;  /* 0x0000000f000f7220 */ /* 0x040fe20000400000 */
[----:B------:R-:W-:Y:S01]  /*04b0*/  FMUL R0, R0, R5 ;  /* 0x0000000500007220 */ /* 0x000fe20000400000 */
[----:B---3--:R-:W-:-:S02]  /*04c0*/  FFMA R8, R6, R8, R13 ;  /* 0x0000000806087223 */ /* 0x008fc4000000000d */
[C-C-:B------:R-:W-:Y:S01]  /*04d0*/  FFMA R15, R14.reuse, R15, R11.reuse ;  /* 0x0000000f0e0f7223 */ /* 0x140fe2000000000b */
[----:B------:R-:W-:Y:S01]  /*04e0*/  FFMA R11, R14, R0, R11 ;  /* 0x000000000e0b7223 */ /* 0x000fe2000000000b */
[----:B------:R-:W-:-:S03]  /*04f0*/  FFMA R18, R6, R18, R13 ;  /* 0x0000001206127223 */ /* 0x000fc6000000000d */
[----:B------:R-:W-:Y:S01]  /*0500*/  FSETP.GEU.AND P0, PT, R15, -R8, PT ;  /* 0x800000080f00720b */ /* 0x000fe20003f0e000 */
[----:B------:R-:W-:Y:S01]  /*0510*/  FADD R8, R8, R15 ;  /* 0x0000000f08087221 */ /* 0x000fe20000000000 */
[----:B------:R-:W-:Y:S01]  /*0520*/  FADD R0, R18, R11 ;  /* 0x0000000b12007221 */ /* 0x000fe20000000000 */
[----:B------:R-:W-:-:S03]  /*0530*/  FSETP.GEU.AND P1, PT, R11, -R18, PT ;  /* 0x800000120b00720b */ /* 0x000fc60003f2e000 */
[----:B------:R-:W-:Y:S02]  /*0540*/  FSEL R8, R8, RZ, P0 ;  /* 0x000000ff08087208 */ /* 0x000fe40000000000 */
[----:B------:R-:W-:-:S05]  /*0550*/  FSEL R9, R0, RZ, P1 ;  /* 0x000000ff00097208 */ /* 0x000fca0000800000 */
[----:B------:R-:W-:Y:S01]  /*0560*/  STG.E.64 desc[UR4][R2.64], R8 ;  /* 0x0000000802007986 */ /* 0x000fe2000c101b04 */
[----:B------:R-:W-:Y:S05]  /*0570*/  EXIT ;  /* 0x000000000000794d */ /* 0x000fea0003800000 */
.L_x_0:
[----:B------:R-:W-:-:S00]  /*0580*/  BRA `(.L_x_0) ;  /* 0xfffffffc00fc7947 */ /* 0x000fc0000383ffff */
[----:B------:R-:W-:-:S00]  /*0590*/  NOP ;  /* 0x0000000000007918 */ /* 0x000fc00000000000 */
        /* <DEDUP_REMOVED lines=14> */
.L_x_1:


//--------------------- .nv.global.init           --------------------------
	.section	.nv.global.init,"aw",@progbits
.nv.global.init:
	.type		_$_str,@object
	.size		_$_str,(_$_str_$_2 - _$_str)
_$_str:
        /*0000*/ 	.byte	0x5f, 0x5f, 0x43, 0x55, 0x44, 0x41, 0x5f, 0x46, 0x54, 0x5a, 0x00
	.type		_$_str_$_2,@object
	.size		_$_str_$_2,(.L_1 - _$_str_$_2)
_$_str_$_2:
        /*000b*/ 	.byte	0x5f, 0x5f, 0x43, 0x55, 0x44, 0x41, 0x5f, 0x50, 0x52, 0x45, 0x43, 0x5f, 0x53, 0x51, 0x52, 0x54
        /*001b*/ 	.byte	0x00
.L_1:


//--------------------- .nv.constant0.triton_poi_fused__native_batch_norm_legit_no_training_add_relu_8 --------------------------
	.section	.nv.constant0.triton_poi_fused__native_batch_norm_legit_no_training_add_relu_8,"a",@progbits
	.sectionflags	@""
	.align	4
.nv.constant0.triton_poi_fused__native_batch_norm_legit_no_training_add_relu_8:
	.zero		620
